	.headerflags	@"EF_CUDA_TEXMODE_UNIFIED EF_CUDA_64BIT_ADDRESS EF_CUDA_ACCELERATORS EF_CUDA_SM90 EF_CUDA_VIRTUAL_SM(EF_CUDA_SM90)"
	.elftype	@"ET_EXEC"


//--------------------- .nv.info                  --------------------------
	.section	.nv.info,"",@"SHT_CUDA_INFO"
	.align	4


	//----- nvinfo : EIATTR_REGCOUNT
	.align		4
        /*0000*/ 	.byte	0x04, 0x2f
        /*0002*/ 	.short	(.L_1 - .L_0)
	.align		4
.L_0:
        /*0004*/ 	.word	index@(triton_poi_fused__to_copy_add_arange_mul_19)
        /*0008*/ 	.word	0x00000009


	//----- nvinfo : EIATTR_MIN_STACK_SIZE
	.align		4
.L_1:
        /*000c*/ 	.byte	0x04, 0x12
        /*000e*/ 	.short	(.L_3 - .L_2)
	.align		4
.L_2:
        /*0010*/ 	.word	index@(triton_poi_fused__to_copy_add_arange_mul_19)
        /*0014*/ 	.word	0x00000000


	//----- nvinfo : EIATTR_FRAME_SIZE
	.align		4
.L_3:
        /*0018*/ 	.byte	0x04, 0x11
        /*001a*/ 	.short	(.L_5 - .L_4)
	.align		4
.L_4:
        /*001c*/ 	.word	index@(triton_poi_fused__to_copy_add_arange_mul_19)
        /*0020*/ 	.word	0x00000000


	//----- nvinfo : EIATTR_MIN_STACK_SIZE
	.align		4
.L_5:
        /*0024*/ 	.byte	0x04, 0x12
        /*0026*/ 	.short	(.L_7 - .L_6)
	.align		4
.L_6:
        /*0028*/ 	.word	index@(triton_poi_fused__to_copy_add_arange_mul_19)
        /*002c*/ 	.word	0x00000000
.L_7:


//--------------------- .nv.info.triton_poi_fused__to_copy_add_arange_mul_19 --------------------------
	.section	.nv.info.triton_poi_fused__to_copy_add_arange_mul_19,"",@"SHT_CUDA_INFO"
	.sectionflags	@""
	.align	4


	//----- nvinfo : EIATTR_CUDA_API_VERSION
	.align		4
        /*0000*/ 	.byte	0x04, 0x37
        /*0002*/ 	.short	(.L_9 - .L_8)
.L_8:
        /*0004*/ 	.word	0x0000007c


	//----- nvinfo : EIATTR_KPARAM_INFO
	.align		4
.L_9:
        /*0008*/ 	.byte	0x04, 0x17
        /*000a*/ 	.short	(.L_11 - .L_10)
.L_10:
        /*000c*/ 	.word	0x00000000
        /*0010*/ 	.short	0x0001
        /*0012*/ 	.short	0x0008
        /*0014*/ 	.byte	0x00, 0xf0, 0x11, 0x00


	//----- nvinfo : EIATTR_KPARAM_INFO
	.align		4
.L_11:
        /*0018*/ 	.byte	0x04, 0x17
        /*001a*/ 	.short	(.L_13 - .L_12)
.L_12:
        /*001c*/ 	.word	0x00000000
        /*0020*/ 	.short	0x0000
        /*0022*/ 	.short	0x0000
        /*0024*/ 	.byte	0x00, 0xf4, 0x21, 0x00


	//----- nvinfo : EIATTR_SPARSE_MMA_MASK
	.align		4
.L_13:
        /*0028*/ 	.byte	0x03, 0x50
        /*002a*/ 	.short	0x0000


	//----- nvinfo : EIATTR_MAXREG_COUNT
	.align		4
        /*002c*/ 	.byte	0x03, 0x1b
        /*002e*/ 	.short	0x00ff


	//----- nvinfo : EIATTR_EXIT_INSTR_OFFSETS
	.align		4
        /*0030*/ 	.byte	0x04, 0x1c
        /*0032*/ 	.short	(.L_15 - .L_14)


	//   ....[0]....
.L_14:
        /*0034*/ 	.word	0x000000d0


	//   ....[1]....
        /*0038*/ 	.word	0x00000100


	//----- nvinfo : EIATTR_REQNTID
	.align		4
.L_15:
        /*003c*/ 	.byte	0x04, 0x10
        /*003e*/ 	.short	(.L_17 - .L_16)
.L_16:
        /*0040*/ 	.word	0x00000020
        /*0044*/ 	.word	0x00000001
        /*0048*/ 	.word	0x00000001


	//----- nvinfo : EIATTR_CBANK_PARAM_SIZE
	.align		4
.L_17:
        /*004c*/ 	.byte	0x03, 0x19
        /*004e*/ 	.short	0x000c


	//----- nvinfo : EIATTR_PARAM_CBANK
	.align		4
        /*0050*/ 	.byte	0x04, 0x0a
        /*0052*/ 	.short	(.L_19 - .L_18)
	.align		4
.L_18:
        /*0054*/ 	.word	index@(.nv.constant0.triton_poi_fused__to_copy_add_arange_mul_19)
        /*0058*/ 	.short	0x0210
        /*005a*/ 	.short	0x000c


	//----- nvinfo : EIATTR_SW_WAR
	.align		4
.L_19:
        /*005c*/ 	.byte	0x04, 0x36
        /*005e*/ 	.short	(.L_21 - .L_20)
.L_20:
        /*0060*/ 	.word	0x00000008
.L_21:


//--------------------- .nv.callgraph             --------------------------
	.section	.nv.callgraph,"",@"SHT_CUDA_CALLGRAPH"
	.align	4
	.sectionentsize	8
	.align		4
        /*0000*/ 	.word	0x00000000
	.align		4
        /*0004*/ 	.word	0xffffffff
	.align		4
        /*0008*/ 	.word	0x00000000
	.align		4
        /*000c*/ 	.word	0xfffffffe
	.align		4
        /*0010*/ 	.word	0x00000000
	.align		4
        /*0014*/ 	.word	0xfffffffd
	.align		4
        /*0018*/ 	.word	0x00000000
	.align		4
        /*001c*/ 	.word	0xfffffffc


//--------------------- .text.triton_poi_fused__to_copy_add_arange_mul_19 --------------------------
	.section	.text.triton_poi_fused__to_copy_add_arange_mul_19,"ax",@progbits
	.align	128
        .global         triton_poi_fused__to_copy_add_arange_mul_19
        .type           triton_poi_fused__to_copy_add_arange_mul_19,@function
        .size           triton_poi_fused__to_copy_add_arange_mul_19,(.L_x_1 - triton_poi_fused__to_copy_add_arange_mul_19)
        .other          triton_poi_fused__to_copy_add_arange_mul_19,@"STO_CUDA_ENTRY STV_DEFAULT"
triton_poi_fused__to_copy_add_arange_mul_19:
.text.triton_poi_fused__to_copy_add_arange_mul_19:
[----:B------:R-:W0:Y:S02]  /*0000*/  LDC R1, c[0x0][0x28] ;  /* 0x00000a00ff017b82 */ /* 0x000e240000000800 */
[----:B------:R-:W1:Y:S01]  /*0010*/  S2R R6, SR_TID.X ;  /* 0x0000000000067919 */ /* 0x000e620000002100 */
[----:B------:R-:W2:Y:S01]  /*0020*/  LDC.64 R2, c[0x0][0x210] ;  /* 0x00008400ff027b82 */ /* 0x000ea20000000a00 */
[----:B------:R-:W3:Y:S01]  /*0030*/  S2R R5, SR_CTAID.X ;  /* 0x0000000000057919 */ /* 0x000ee20000002500 */
[C---:B-1----:R-:W-:Y:S02]  /*0040*/  LOP3.LUT R0, R6.reuse, 0x7, RZ, 0xc0, !PT ;  /* 0x0000000706007812 */ /* 0x042fe400078ec0ff */
[----:B------:R-:W-:-:S03]  /*0050*/  LOP3.LUT P0, RZ, R6, 0x18, RZ, 0xc0, !PT ;  /* 0x0000001806ff7812 */ /* 0x000fc6000780c0ff */
[----:B---3--:R-:W-:-:S04]  /*0060*/  IMAD R5, R5, 0x8, R0 ;  /* 0x0000000805057824 */ /* 0x008fc800078e0200 */
[C---:B--2---:R-:W-:Y:S01]  /*0070*/  IMAD.WIDE R2, R5.reuse, 0x8, R2 ;  /* 0x0000000805027825 */ /* 0x044fe200078e0202 */
[----:B------:R-:W-:Y:S02]  /*0080*/  I2FP.F32.S32 R0, R5 ;  /* 0x0000000500007245 */ /* 0x000fe40000201400 */
[----:B------:R-:W-:-:S03]  /*0090*/  ISETP.LT.AND P0, PT, R5, 0x8, !P0 ;  /* 0x000000080500780c */ /* 0x000fc60004701270 */
[----:B------:R-:W-:-:S04]  /*00a0*/  FMUL R0, R0, 0.5 ;  /* 0x3f00000000007820 */ /* 0x000fc80000400000 */
[----:B------:R-:W1:Y:S02]  /*00b0*/  F2I.TRUNC.NTZ R4, R0 ;  /* 0x0000000000047305 */ /* 0x000e64000020f100 */
[----:B-1----:R-:W-:-:S04]  /*00c0*/  SHF.R.S32.HI R5, RZ, 0x1f, R4 ;  /* 0x0000001fff057819 */ /* 0x002fc80000011404 */
[----:B------:R-:W-:Y:S05]  /*00d0*/  @!P0 EXIT ;  /* 0x000000000000894d */ /* 0x000fea0003800000 */
[----:B------:R-:W-:Y:S02]  /*00e0*/  ULDC.64 UR4, c[0x0][0x208] ;  /* 0x0000820000047ab9 */ /* 0x000fe40000000a00 */
[----:B------:R-:W-:Y:S01]  /*00f0*/  STG.E.64 desc[UR4][R2.64], R4 ;  /* 0x0000000402007986 */ /* 0x000fe2000c101b04 */
[----:B------:R-:W-:Y:S05]  /*0100*/  EXIT ;  /* 0x000000000000794d */ /* 0x000fea0003800000 */
.L_x_0:
[----:B------:R-:W-:-:S00]  /*0110*/  BRA `(.L_x_0) ;  /* 0xfffffffc00fc7947 */ /* 0x000fc0000383ffff */
[----:B------:R-:W-:-:S00]  /*0120*/  NOP ;  /* 0x0000000000007918 */ /* 0x000fc00000000000 */
        /* <DEDUP_REMOVED lines=13> */
.L_x_1:


//--------------------- .nv.constant0.triton_poi_fused__to_copy_add_arange_mul_19 --------------------------
	.section	.nv.constant0.triton_poi_fused__to_copy_add_arange_mul_19,"a",@progbits
	.sectionflags	@""
	.align	4
.nv.constant0.triton_poi_fused__to_copy_add_arange_mul_19:
	.zero		540
